	.headerflags	@"EF_CUDA_TEXMODE_UNIFIED EF_CUDA_64BIT_ADDRESS EF_CUDA_ACCELERATORS EF_CUDA_SM90 EF_CUDA_VIRTUAL_SM(EF_CUDA_SM90)"
	.elftype	@"ET_EXEC"


//--------------------- .nv.info                  --------------------------
	.section	.nv.info,"",@"SHT_CUDA_INFO"
	.align	4


	//----- nvinfo : EIATTR_REGCOUNT
	.align		4
        /*0000*/ 	.byte	0x04, 0x2f
        /*0002*/ 	.short	(.L_1 - .L_0)
	.align		4
.L_0:
        /*0004*/ 	.word	index@(triton_poi_fused_convolution_relu_sgn_sub_7)
        /*0008*/ 	.word	0x0000001e


	//----- nvinfo : EIATTR_MIN_STACK_SIZE
	.align		4
.L_1:
        /*000c*/ 	.byte	0x04, 0x12
        /*000e*/ 	.short	(.L_3 - .L_2)
	.align		4
.L_2:
        /*0010*/ 	.word	index@(triton_poi_fused_convolution_relu_sgn_sub_7)
        /*0014*/ 	.word	0x00000000


	//----- nvinfo : EIATTR_FRAME_SIZE
	.align		4
.L_3:
        /*0018*/ 	.byte	0x04, 0x11
        /*001a*/ 	.short	(.L_5 - .L_4)
	.align		4
.L_4:
        /*001c*/ 	.word	index@(triton_poi_fused_convolution_relu_sgn_sub_7)
        /*0020*/ 	.word	0x00000000


	//----- nvinfo : EIATTR_MIN_STACK_SIZE
	.align		4
.L_5:
        /*0024*/ 	.byte	0x04, 0x12
        /*0026*/ 	.short	(.L_7 - .L_6)
	.align		4
.L_6:
        /*0028*/ 	.word	index@(triton_poi_fused_convolution_relu_sgn_sub_7)
        /*002c*/ 	.word	0x00000000
.L_7:


//--------------------- .nv.info.triton_poi_fused_convolution_relu_sgn_sub_7 --------------------------
	.section	.nv.info.triton_poi_fused_convolution_relu_sgn_sub_7,"",@"SHT_CUDA_INFO"
	.sectionflags	@""
	.align	4


	//----- nvinfo : EIATTR_CUDA_API_VERSION
	.align		4
        /*0000*/ 	.byte	0x04, 0x37
        /*0002*/ 	.short	(.L_9 - .L_8)
.L_8:
        /*0004*/ 	.word	0x0000007c


	//----- nvinfo : EIATTR_KPARAM_INFO
	.align		4
.L_9:
        /*0008*/ 	.byte	0x04, 0x17
        /*000a*/ 	.short	(.L_11 - .L_10)
.L_10:
        /*000c*/ 	.word	0x00000000
        /*0010*/ 	.short	0x0004
        /*0012*/ 	.short	0x0020
        /*0014*/ 	.byte	0x00, 0xf0, 0x11, 0x00


	//----- nvinfo : EIATTR_KPARAM_INFO
	.align		4
.L_11:
        /*0018*/ 	.byte	0x04, 0x17
        /*001a*/ 	.short	(.L_13 - .L_12)
.L_12:
        /*001c*/ 	.word	0x00000000
        /*0020*/ 	.short	0x0003
        /*0022*/ 	.short	0x0018
        /*0024*/ 	.byte	0x00, 0xf4, 0x21, 0x00


	//----- nvinfo : EIATTR_KPARAM_INFO
	.align		4
.L_13:
        /*0028*/ 	.byte	0x04, 0x17
        /*002a*/ 	.short	(.L_15 - .L_14)
.L_14:
        /*002c*/ 	.word	0x00000000
        /*0030*/ 	.short	0x0002
        /*0032*/ 	.short	0x0010
        /*0034*/ 	.byte	0x00, 0xf4, 0x21, 0x00


	//----- nvinfo : EIATTR_KPARAM_INFO
	.align		4
.L_15:
        /*0038*/ 	.byte	0x04, 0x17
        /*003a*/ 	.short	(.L_17 - .L_16)
.L_16:
        /*003c*/ 	.word	0x00000000
        /*0040*/ 	.short	0x0001
        /*0042*/ 	.short	0x0008
        /*0044*/ 	.byte	0x00, 0xf4, 0x21, 0x00


	//----- nvinfo : EIATTR_KPARAM_INFO
	.align		4
.L_17:
        /*0048*/ 	.byte	0x04, 0x17
        /*004a*/ 	.short	(.L_19 - .L_18)
.L_18:
        /*004c*/ 	.word	0x00000000
        /*0050*/ 	.short	0x0000
        /*0052*/ 	.short	0x0000
        /*0054*/ 	.byte	0x00, 0xf4, 0x21, 0x00


	//----- nvinfo : EIATTR_SPARSE_MMA_MASK
	.align		4
.L_19:
        /*0058*/ 	.byte	0x03, 0x50
        /*005a*/ 	.short	0x0000


	//----- nvinfo : EIATTR_MAXREG_COUNT
	.align		4
        /*005c*/ 	.byte	0x03, 0x1b
        /*005e*/ 	.short	0x00ff


	//----- nvinfo : EIATTR_EXIT_INSTR_OFFSETS
	.align		4
        /*0060*/ 	.byte	0x04, 0x1c
        /*0062*/ 	.short	(.L_21 - .L_20)


	//   ....[0]....
.L_20:
        /*0064*/ 	.word	0x000008d0


	//----- nvinfo : EIATTR_REQNTID
	.align		4
.L_21:
        /*0068*/ 	.byte	0x04, 0x10
        /*006a*/ 	.short	(.L_23 - .L_22)
.L_22:
        /*006c*/ 	.word	0x00000080
        /*0070*/ 	.word	0x00000001
        /*0074*/ 	.word	0x00000001


	//----- nvinfo : EIATTR_CBANK_PARAM_SIZE
	.align		4
.L_23:
        /*0078*/ 	.byte	0x03, 0x19
        /*007a*/ 	.short	0x0024


	//----- nvinfo : EIATTR_PARAM_CBANK
	.align		4
        /*007c*/ 	.byte	0x04, 0x0a
        /*007e*/ 	.short	(.L_25 - .L_24)
	.align		4
.L_24:
        /*0080*/ 	.word	index@(.nv.constant0.triton_poi_fused_convolution_relu_sgn_sub_7)
        /*0084*/ 	.short	0x0210
        /*0086*/ 	.short	0x0024


	//----- nvinfo : EIATTR_SW_WAR
	.align		4
.L_25:
        /*0088*/ 	.byte	0x04, 0x36
        /*008a*/ 	.short	(.L_27 - .L_26)
.L_26:
        /*008c*/ 	.word	0x00000008
.L_27:


//--------------------- .nv.callgraph             --------------------------
	.section	.nv.callgraph,"",@"SHT_CUDA_CALLGRAPH"
	.align	4
	.sectionentsize	8
	.align		4
        /*0000*/ 	.word	0x00000000
	.align		4
        /*0004*/ 	.word	0xffffffff
	.align		4
        /*0008*/ 	.word	0x00000000
	.align		4
        /*000c*/ 	.word	0xfffffffe
	.align		4
        /*0010*/ 	.word	0x00000000
	.align		4
        /*0014*/ 	.word	0xfffffffd
	.align		4
        /*0018*/ 	.word	0x00000000
	.align		4
        /*001c*/ 	.word	0xfffffffc


//--------------------- .text.triton_poi_fused_convolution_relu_sgn_sub_7 --------------------------
	.section	.text.triton_poi_fused_convolution_relu_sgn_sub_7,"ax",@progbits
	.align	128
        .global         triton_poi_fused_convolution_relu_sgn_sub_7
        .type           triton_poi_fused_convolution_relu_sgn_sub_7,@function
        .size           triton_poi_fused_convolution_relu_sgn_sub_7,(.L_x_1 - triton_poi_fused_convolution_relu_sgn_sub_7)
        .other          triton_poi_fused_convolution_relu_sgn_sub_7,@"STO_CUDA_ENTRY STV_DEFAULT"
triton_poi_fused_convolution_relu_sgn_sub_7:
.text.triton_poi_fused_convolution_relu_sgn_sub_7:
[----:B------:R-:W-:Y:S01]  /*0000*/  LDC R1, c[0x0][0x28] ;  /* 0x00000a00ff017b82 */ /* 0x000fe20000000800 */
[----:B------:R-:W1:Y:S07]  /*0010*/  S2R R0, SR_TID.X ;  /* 0x0000000000007919 */ /* 0x000e6e0000002100 */
[----:B------:R-:W2:Y:S01]  /*0020*/  LDC.64 R8, c[0x0][0x220] ;  /* 0x00008800ff087b82 */ /* 0x000ea20000000a00 */
[----:B------:R-:W-:Y:S01]  /*0030*/  ULDC.64 UR4, c[0x0][0x208] ;  /* 0x0000820000047ab9 */ /* 0x000fe20000000a00 */
[----:B------:R-:W3:Y:S06]  /*0040*/  S2R R3, SR_CTAID.X ;  /* 0x0000000000037919 */ /* 0x000eec0000002500 */
[----:B------:R-:W4:Y:S08]  /*0050*/  LDC.64 R26, c[0x0][0x210] ;  /* 0x00008400ff1a7b82 */ /* 0x000f300000000a00 */
[----:B------:R-:W5:Y:S01]  /*0060*/  LDC.64 R24, c[0x0][0x218] ;  /* 0x00008600ff187b82 */ /* 0x000f620000000a00 */
[----:B-1----:R-:W-:Y:S01]  /*0070*/  IMAD.SHL.U32 R0, R0, 0x4, RZ ;  /* 0x0000000400007824 */ /* 0x002fe200078e00ff */
[----:B---3--:R-:W-:-:S04]  /*0080*/  SHF.R.S32.HI R2, RZ, 0x15, R3 ;  /* 0x00000015ff027819 */ /* 0x008fc80000011403 */
[----:B------:R-:W-:-:S05]  /*0090*/  LOP3.LUT R0, R0, 0x1fc, RZ, 0xc0, !PT ;  /* 0x000001fc00007812 */ /* 0x000fca00078ec0ff */
[----:B------:R-:W-:Y:S01]  /*00a0*/  IMAD R0, R3, 0x400, R0 ;  /* 0x0000040003007824 */ /* 0x000fe200078e0200 */
[----:B------:R-:W-:-:S03]  /*00b0*/  SGXT R3, R2, 0x1 ;  /* 0x000000010203781a */ /* 0x000fc60000000200 */
[----:B----4-:R-:W-:Y:S01]  /*00c0*/  IMAD.WIDE R26, R0, 0x4, R26 ;  /* 0x00000004001a7825 */ /* 0x010fe200078e021a */
[----:B------:R-:W-:-:S04]  /*00d0*/  LEA.HI R3, R3, R0, RZ, 0x6 ;  /* 0x0000000003037211 */ /* 0x000fc800078f30ff */
[----:B------:R-:W-:Y:S01]  /*00e0*/  LOP3.LUT R3, R3, 0xffffffc0, RZ, 0xc0, !PT ;  /* 0xffffffc003037812 */ /* 0x000fe200078ec0ff */
[C---:B-----5:R-:W-:Y:S01]  /*00f0*/  IMAD.WIDE R24, R0.reuse, 0x4, R24 ;  /* 0x0000000400187825 */ /* 0x060fe200078e0218 */
[----:B------:R-:W3:Y:S03]  /*0100*/  LDG.E.128 R20, desc[UR4][R26.64] ;  /* 0x000000041a147981 */ /* 0x000ee6000c1e1d00 */
[----:B------:R-:W-:Y:S01]  /*0110*/  IMAD.IADD R3, R0, 0x1, -R3 ;  /* 0x0000000100037824 */ /* 0x000fe200078e0a03 */
[----:B------:R-:W4:Y:S03]  /*0120*/  LDG.E.128 R12, desc[UR4][R24.64] ;  /* 0x00000004180c7981 */ /* 0x000f26000c1e1d00 */
[----:B--2---:R-:W-:Y:S01]  /*0130*/  IMAD.WIDE R8, R3, 0x4, R8 ;  /* 0x0000000403087825 */ /* 0x004fe200078e0208 */
[----:B------:R-:W2:Y:S04]  /*0140*/  LDG.E.128 R4, desc[UR4][R24.64+0x800] ;  /* 0x0008000418047981 */ /* 0x000ea8000c1e1d00 */
[----:B------:R-:W5:Y:S04]  /*0150*/  LDG.E.128 R16, desc[UR4][R26.64+0x800] ;  /* 0x000800041a107981 */ /* 0x000f68000c1e1d00 */
[----:B------:R-:W3:Y:S02]  /*0160*/  LDG.E.EL.128 R8, desc[UR4][R8.64] ;  /* 0x0000000408087981 */ /* 0x000ee4000c2e1d00 */
[----:B---3--:R-:W-:Y:S01]  /*0170*/  FSETP.GEU.AND P4, PT, R11, -R23, PT ;  /* 0x800000170b00720b */ /* 0x008fe20003f8e000 */
[----:B------:R-:W-:Y:S01]  /*0180*/  FADD R23, R23, R11 ;  /* 0x0000000b17177221 */ /* 0x000fe20000000000 */
[----:B----4-:R-:W-:Y:S01]  /*0190*/  FSETP.GEU.AND P0, PT, R15, -R11, PT ;  /* 0x8000000b0f00720b */ /* 0x010fe20003f0e000 */
[----:B------:R-:W-:Y:S01]  /*01a0*/  FADD R15, R11, R15 ;  /* 0x0000000f0b0f7221 */ /* 0x000fe20000000000 */
[----:B------:R-:W-:Y:S01]  /*01b0*/  FSETP.GEU.AND P3, PT, R10, -R22, PT ;  /* 0x800000160a00720b */ /* 0x000fe20003f6e000 */
[----:B------:R-:W-:Y:S01]  /*01c0*/  FADD R22, R22, R10 ;  /* 0x0000000a16167221 */ /* 0x000fe20000000000 */
[----:B------:R-:W-:Y:S01]  /*01d0*/  FSETP.GEU.AND P1, PT, R8, -R20, PT ;  /* 0x800000140800720b */ /* 0x000fe20003f2e000 */
[----:B------:R-:W-:Y:S01]  /*01e0*/  FADD R20, R20, R8 ;  /* 0x0000000814147221 */ /* 0x000fe20000000000 */
[----:B------:R-:W-:-:S02]  /*01f0*/  FSEL R23, R23, RZ, P4 ;  /* 0x000000ff17177208 */ /* 0x000fc40002000000 */
[----:B------:R-:W-:Y:S02]  /*0200*/  FSEL R15, R15, RZ, P0 ;  /* 0x000000ff0f0f7208 */ /* 0x000fe40000000000 */
[----:B------:R-:W-:Y:S01]  /*0210*/  FSETP.GEU.AND P0, PT, R12, -R8, PT ;  /* 0x800000080c00720b */ /* 0x000fe20003f0e000 */
[----:B------:R-:W-:Y:S01]  /*0220*/  FADD R12, R8, R12 ;  /* 0x0000000c080c7221 */ /* 0x000fe20000000000 */
[----:B------:R-:W-:Y:S02]  /*0230*/  FSEL R22, R22, RZ, P3 ;  /* 0x000000ff16167208 */ /* 0x000fe40001800000 */
[----:B------:R-:W-:Y:S01]  /*0240*/  FSETP.GEU.AND P2, PT, R9, -R21, PT ;  /* 0x800000150900720b */ /* 0x000fe20003f4e000 */
[----:B------:R-:W-:Y:S01]  /*0250*/  FADD R21, R21, R9 ;  /* 0x0000000915157221 */ /* 0x000fe20000000000 */
[----:B------:R-:W-:Y:S02]  /*0260*/  FSEL R20, R20, RZ, P1 ;  /* 0x000000ff14147208 */ /* 0x000fe40000800000 */
[----:B------:R-:W-:-:S02]  /*0270*/  FSETP.GT.AND P3, PT, R15, R23, PT ;  /* 0x000000170f00720b */ /* 0x000fc40003f64000 */
[----:B------:R-:W-:Y:S01]  /*0280*/  FSETP.GEU.AND P1, PT, R14, -R10, PT ;  /* 0x8000000a0e00720b */ /* 0x000fe20003f2e000 */
[----:B------:R-:W-:Y:S01]  /*0290*/  FADD R14, R10, R14 ;  /* 0x0000000e0a0e7221 */ /* 0x000fe20000000000 */
[----:B------:R-:W-:Y:S02]  /*02a0*/  FSEL R12, R12, RZ, P0 ;  /* 0x000000ff0c0c7208 */ /* 0x000fe40000000000 */
[----:B------:R-:W-:Y:S02]  /*02b0*/  FSEL R21, R21, RZ, P2 ;  /* 0x000000ff15157208 */ /* 0x000fe40001000000 */
[----:B------:R-:W-:Y:S02]  /*02c0*/  FSETP.GEU.AND P6, PT, R15, R23, PT ;  /* 0x000000170f00720b */ /* 0x000fe40003fce000 */
[----:B------:R-:W-:Y:S02]  /*02d0*/  FSEL R14, R14, RZ, P1 ;  /* 0x000000ff0e0e7208 */ /* 0x000fe40000800000 */
[----:B------:R-:W-:-:S02]  /*02e0*/  FSETP.GT.AND P2, PT, R12, R20, PT ;  /* 0x000000140c00720b */ /* 0x000fc40003f44000 */
[----:B------:R-:W-:Y:S01]  /*02f0*/  FSETP.GEU.AND P5, PT, R13, -R9, PT ;  /* 0x800000090d00720b */ /* 0x000fe20003fae000 */
[----:B------:R-:W-:Y:S01]  /*0300*/  FADD R13, R9, R13 ;  /* 0x0000000d090d7221 */ /* 0x000fe20000000000 */
[----:B------:R-:W-:Y:S01]  /*0310*/  FSETP.GT.AND P4, PT, R15, R23, PT ;  /* 0x000000170f00720b */ /* 0x000fe20003f84000 */
[----:B------:R1:W-:Y:S01]  /*0320*/  STG.E.128 desc[UR4][R26.64], R20 ;  /* 0x000000141a007986 */ /* 0x0003e2000c101d04 */
[CC--:B------:R-:W-:Y:S02]  /*0330*/  FSETP.GT.AND P0, PT, R14.reuse, R22.reuse, PT ;  /* 0x000000160e00720b */ /* 0x0c0fe40003f04000 */
[----:B------:R-:W-:Y:S02]  /*0340*/  FSETP.GEU.AND P1, PT, R14, R22, PT ;  /* 0x000000160e00720b */ /* 0x000fe40003f2e000 */
[----:B------:R-:W-:Y:S02]  /*0350*/  SEL R2, RZ, 0x1, !P4 ;  /* 0x00000001ff027807 */ /* 0x000fe40006000000 */
[----:B------:R-:W-:-:S04]  /*0360*/  FSEL R13, R13, RZ, P5 ;  /* 0x000000ff0d0d7208 */ /* 0x000fc80002800000 */
[CC--:B------:R-:W-:Y:S01]  /*0370*/  FSETP.GT.AND P4, PT, R13.reuse, R21.reuse, PT ;  /* 0x000000150d00720b */ /* 0x0c0fe20003f84000 */
[----:B-1----:R-:W-:Y:S02]  /*0380*/  IMAD.MOV.U32 R22, RZ, RZ, RZ ;  /* 0x000000ffff167224 */ /* 0x002fe400078e00ff */
[----:B------:R-:W-:Y:S01]  /*0390*/  @!P3 IMAD.MOV R22, RZ, RZ, -0x1 ;  /* 0xffffffffff16b424 */ /* 0x000fe200078e02ff */
[----:B------:R-:W-:Y:S01]  /*03a0*/  FSETP.GEU.AND P3, PT, R12, R20, PT ;  /* 0x000000140c00720b */ /* 0x000fe20003f6e000 */
[----:B------:R-:W-:Y:S01]  /*03b0*/  @P6 IMAD.MOV R22, RZ, RZ, R2 ;  /* 0x000000ffff166224 */ /* 0x000fe200078e0202 */
[----:B------:R-:W-:Y:S01]  /*03c0*/  FSETP.GEU.AND P5, PT, R13, R21, PT ;  /* 0x000000150d00720b */ /* 0x000fe20003fae000 */
[----:B------:R-:W-:Y:S01]  /*03d0*/  IMAD.MOV.U32 R20, RZ, RZ, RZ ;  /* 0x000000ffff147224 */ /* 0x000fe200078e00ff */
[----:B--2---:R-:W-:Y:S01]  /*03e0*/  FSETP.GEU.AND P6, PT, R7, -R11, PT ;  /* 0x8000000b0700720b */ /* 0x004fe20003fce000 */
[C---:B------:R-:W-:Y:S01]  /*03f0*/  FADD R21, R11.reuse, R7 ;  /* 0x000000070b157221 */ /* 0x040fe20000000000 */
[----:B------:R-:W-:Y:S01]  /*0400*/  SEL R7, RZ, 0x1, !P2 ;  /* 0x00000001ff077807 */ /* 0x000fe20005000000 */
[----:B------:R-:W-:Y:S01]  /*0410*/  @!P2 IMAD.MOV R20, RZ, RZ, -0x1 ;  /* 0xffffffffff14a424 */ /* 0x000fe200078e02ff */
[----:B-----5:R-:W-:Y:S01]  /*0420*/  FSETP.GEU.AND P2, PT, R11, -R19, PT ;  /* 0x800000130b00720b */ /* 0x020fe20003f4e000 */
[----:B------:R-:W-:Y:S01]  /*0430*/  FADD R19, R19, R11 ;  /* 0x0000000b13137221 */ /* 0x000fe20000000000 */
[----:B------:R-:W-:-:S02]  /*0440*/  SEL R11, RZ, 0x1, !P0 ;  /* 0x00000001ff0b7807 */ /* 0x000fc40004000000 */
[----:B------:R-:W-:Y:S01]  /*0450*/  CS2R R2, SRZ ;  /* 0x0000000000027805 */ /* 0x000fe2000001ff00 */
[----:B------:R-:W-:Y:S01]  /*0460*/  @P3 IMAD.MOV R20, RZ, RZ, R7 ;  /* 0x000000ffff143224 */ /* 0x000fe200078e0207 */
[----:B------:R-:W-:Y:S01]  /*0470*/  SEL R7, RZ, 0x1, !P4 ;  /* 0x00000001ff077807 */ /* 0x000fe20006000000 */
[----:B------:R-:W-:Y:S02]  /*0480*/  @!P0 IMAD.MOV R2, RZ, RZ, -0x1 ;  /* 0xffffffffff028424 */ /* 0x000fe400078e02ff */
[----:B------:R-:W-:Y:S01]  /*0490*/  @P1 IMAD.MOV R2, RZ, RZ, R11 ;  /* 0x000000ffff021224 */ /* 0x000fe200078e020b */
[----:B------:R-:W-:Y:S01]  /*04a0*/  FSETP.GEU.AND P1, PT, R8, -R16, PT ;  /* 0x800000100800720b */ /* 0x000fe20003f2e000 */
[----:B------:R-:W-:Y:S01]  /*04b0*/  FADD R16, R16, R8 ;  /* 0x0000000810107221 */ /* 0x000fe20000000000 */
[----:B------:R-:W-:Y:S01]  /*04c0*/  FSETP.GEU.AND P0, PT, R4, -R8, PT ;  /* 0x800000080400720b */ /* 0x000fe20003f0e000 */
[----:B------:R-:W-:Y:S02]  /*04d0*/  @!P4 IMAD.MOV R3, RZ, RZ, -0x1 ;  /* 0xffffffffff03c424 */ /* 0x000fe400078e02ff */
[----:B------:R-:W-:Y:S01]  /*04e0*/  FADD R8, R8, R4 ;  /* 0x0000000408087221 */ /* 0x000fe20000000000 */
[----:B------:R-:W-:Y:S01]  /*04f0*/  @P5 IMAD.MOV R3, RZ, RZ, R7 ;  /* 0x000000ffff035224 */ /* 0x000fe200078e0207 */
[----:B------:R-:W-:Y:S01]  /*0500*/  FSETP.GEU.AND P5, PT, R10, -R18, PT ;  /* 0x800000120a00720b */ /* 0x000fe20003fae000 */
[----:B------:R-:W-:Y:S01]  /*0510*/  FADD R18, R18, R10 ;  /* 0x0000000a12127221 */ /* 0x000fe20000000000 */
[----:B------:R-:W-:-:S02]  /*0520*/  FSEL R16, R16, RZ, P1 ;  /* 0x000000ff10107208 */ /* 0x000fc40000800000 */
[----:B------:R-:W-:Y:S02]  /*0530*/  FSEL R8, R8, RZ, P0 ;  /* 0x000000ff08087208 */ /* 0x000fe40000000000 */
[----:B------:R-:W-:Y:S01]  /*0540*/  FSETP.GEU.AND P4, PT, R9, -R17, PT ;  /* 0x800000110900720b */ /* 0x000fe20003f8e000 */
[----:B------:R-:W-:Y:S01]  /*0550*/  FADD R17, R17, R9 ;  /* 0x0000000911117221 */ /* 0x000fe20000000000 */
[----:B------:R-:W-:Y:S02]  /*0560*/  FSEL R19, R19, RZ, P2 ;  /* 0x000000ff13137208 */ /* 0x000fe40001000000 */
[----:B------:R-:W-:Y:S02]  /*0570*/  FSEL R18, R18, RZ, P5 ;  /* 0x000000ff12127208 */ /* 0x000fe40002800000 */
[----:B------:R-:W-:Y:S01]  /*0580*/  FSETP.GEU.AND P2, PT, R5, -R9, PT ;  /* 0x800000090500720b */ /* 0x000fe20003f4e000 */
[----:B------:R-:W-:Y:S01]  /*0590*/  FADD R9, R9, R5 ;  /* 0x0000000509097221 */ /* 0x000fe20000000000 */
[----:B------:R-:W-:-:S02]  /*05a0*/  FSETP.GT.AND P5, PT, R8, R16, PT ;  /* 0x000000100800720b */ /* 0x000fc40003fa4000 */
[----:B------:R-:W-:Y:S01]  /*05b0*/  FSETP.GEU.AND P3, PT, R6, -R10, PT ;  /* 0x8000000a0600720b */ /* 0x000fe20003f6e000 */
[----:B------:R-:W-:Y:S01]  /*05c0*/  FADD R6, R10, R6 ;  /* 0x000000060a067221 */ /* 0x000fe20000000000 */
[CC--:B------:R-:W-:Y:S02]  /*05d0*/  FSETP.GEU.AND P1, PT, R8.reuse, R16.reuse, PT ;  /* 0x000000100800720b */ /* 0x0c0fe40003f2e000 */
[----:B------:R-:W-:Y:S02]  /*05e0*/  FSEL R17, R17, RZ, P4 ;  /* 0x000000ff11117208 */ /* 0x000fe40002000000 */
[----:B------:R-:W-:Y:S02]  /*05f0*/  FSEL R9, R9, RZ, P2 ;  /* 0x000000ff09097208 */ /* 0x000fe40001000000 */
[----:B------:R-:W-:Y:S02]  /*0600*/  FSETP.GT.AND P0, PT, R8, R16, PT ;  /* 0x000000100800720b */ /* 0x000fe40003f04000 */
[----:B------:R-:W-:-:S02]  /*0610*/  FSEL R10, R6, RZ, P3 ;  /* 0x000000ff060a7208 */ /* 0x000fc40001800000 */
[CC--:B------:R-:W-:Y:S01]  /*0620*/  FSETP.GT.AND P3, PT, R9.reuse, R17.reuse, PT ;  /* 0x000000110900720b */ /* 0x0c0fe20003f64000 */
[----:B------:R1:W-:Y:S01]  /*0630*/  STG.E.128 desc[UR4][R26.64+0x800], R16 ;  /* 0x000800101a007986 */ /* 0x0003e2000c101d04 */
[CC--:B------:R-:W-:Y:S01]  /*0640*/  FSETP.GEU.AND P2, PT, R9.reuse, R17.reuse, PT ;  /* 0x000000110900720b */ /* 0x0c0fe20003f4e000 */
[----:B------:R-:W-:Y:S02]  /*0650*/  IMAD.MOV.U32 R4, RZ, RZ, R20 ;  /* 0x000000ffff047224 */ /* 0x000fe400078e0014 */
[----:B------:R-:W-:Y:S01]  /*0660*/  IMAD.MOV.U32 R20, RZ, RZ, RZ ;  /* 0x000000ffff147224 */ /* 0x000fe200078e00ff */
[----:B------:R-:W-:Y:S01]  /*0670*/  FSETP.GT.AND P4, PT, R9, R17, PT ;  /* 0x000000110900720b */ /* 0x000fe20003f84000 */
[----:B------:R-:W-:Y:S01]  /*0680*/  @!P5 IMAD.MOV R20, RZ, RZ, -0x1 ;  /* 0xffffffffff14d424 */ /* 0x000fe200078e02ff */
[CC--:B------:R-:W-:Y:S02]  /*0690*/  FSETP.GT.AND P5, PT, R10.reuse, R18.reuse, PT ;  /* 0x000000120a00720b */ /* 0x0c0fe40003fa4000 */
[----:B------:R-:W-:Y:S01]  /*06a0*/  FSEL R11, R21, RZ, P6 ;  /* 0x000000ff150b7208 */ /* 0x000fe20003000000 */
[----:B------:R-:W-:Y:S01]  /*06b0*/  IMAD.MOV.U32 R6, RZ, RZ, R2 ;  /* 0x000000ffff067224 */ /* 0x000fe200078e0002 */
[----:B------:R-:W-:-:S02]  /*06c0*/  FSETP.GT.AND P6, PT, R10, R18, PT ;  /* 0x000000120a00720b */ /* 0x000fc40003fc4000 */
[----:B-1----:R-:W-:Y:S02]  /*06d0*/  SEL R16, RZ, 0x1, !P0 ;  /* 0x00000001ff107807 */ /* 0x002fe40004000000 */
[----:B------:R-:W-:-:S03]  /*06e0*/  FSETP.GEU.AND P0, PT, R10, R18, PT ;  /* 0x000000120a00720b */ /* 0x000fc60003f0e000 */
[----:B------:R-:W-:Y:S01]  /*06f0*/  @P1 IMAD.MOV R20, RZ, RZ, R16 ;  /* 0x000000ffff141224 */ /* 0x000fe200078e0210 */
[----:B------:R-:W-:Y:S01]  /*0700*/  SEL R16, RZ, 0x1, !P4 ;  /* 0x00000001ff107807 */ /* 0x000fe20006000000 */
[----:B------:R-:W-:Y:S01]  /*0710*/  IMAD.MOV.U32 R2, RZ, RZ, RZ ;  /* 0x000000ffff027224 */ /* 0x000fe200078e00ff */
[----:B------:R1:W-:Y:S01]  /*0720*/  I2F.S16 R5, R3 ;  /* 0x0000000300057306 */ /* 0x0003e20000101400 */
[----:B------:R-:W-:Y:S01]  /*0730*/  @!P3 IMAD.MOV R2, RZ, RZ, -0x1 ;  /* 0xffffffffff02b424 */ /* 0x000fe200078e02ff */
[CC--:B------:R-:W-:Y:S01]  /*0740*/  FSETP.GT.AND P1, PT, R11.reuse, R19.reuse, PT ;  /* 0x000000130b00720b */ /* 0x0c0fe20003f24000 */
[----:B------:R-:W-:Y:S01]  /*0750*/  @P2 IMAD.MOV R2, RZ, RZ, R16 ;  /* 0x000000ffff022224 */ /* 0x000fe200078e0210 */
[----:B------:R-:W-:Y:S01]  /*0760*/  FSETP.GEU.AND P3, PT, R11, R19, PT ;  /* 0x000000130b00720b */ /* 0x000fe20003f6e000 */
[----:B------:R-:W-:Y:S01]  /*0770*/  IMAD.MOV.U32 R21, RZ, RZ, RZ ;  /* 0x000000ffff157224 */ /* 0x000fe200078e00ff */
[----:B-1----:R-:W-:Y:S01]  /*0780*/  SEL R3, RZ, 0x1, !P6 ;  /* 0x00000001ff037807 */ /* 0x002fe20007000000 */
[----:B------:R-:W-:-:S02]  /*0790*/  @!P5 IMAD.MOV R21, RZ, RZ, -0x1 ;  /* 0xffffffffff15d424 */ /* 0x000fc400078e02ff */
[----:B------:R-:W-:Y:S02]  /*07a0*/  IMAD.MOV.U32 R17, RZ, RZ, R2 ;  /* 0x000000ffff117224 */ /* 0x000fe400078e0002 */
[----:B------:R-:W-:Y:S02]  /*07b0*/  @P0 IMAD.MOV R21, RZ, RZ, R3 ;  /* 0x000000ffff150224 */ /* 0x000fe400078e0203 */
[----:B------:R-:W1:Y:S01]  /*07c0*/  LDC.64 R2, c[0x0][0x228] ;  /* 0x00008a00ff027b82 */ /* 0x000e620000000a00 */
[----:B------:R-:W-:Y:S01]  /*07d0*/  SEL R18, RZ, 0x1, !P1 ;  /* 0x00000001ff127807 */ /* 0x000fe20004800000 */
[----:B------:R-:W-:Y:S02]  /*07e0*/  IMAD.MOV.U32 R19, RZ, RZ, RZ ;  /* 0x000000ffff137224 */ /* 0x000fe400078e00ff */
[----:B------:R-:W-:Y:S02]  /*07f0*/  @!P1 IMAD.MOV R19, RZ, RZ, -0x1 ;  /* 0xffffffffff139424 */ /* 0x000fe400078e02ff */
[----:B------:R-:W-:Y:S01]  /*0800*/  @P3 IMAD.MOV R19, RZ, RZ, R18 ;  /* 0x000000ffff133224 */ /* 0x000fe200078e0212 */
[----:B------:R-:W-:Y:S08]  /*0810*/  I2F.S16 R7, R22 ;  /* 0x0000001600077306 */ /* 0x000ff00000101400 */
[----:B------:R-:W-:Y:S08]  /*0820*/  I2F.S16 R4, R4 ;  /* 0x0000000400047306 */ /* 0x000ff00000101400 */
[----:B------:R-:W2:Y:S08]  /*0830*/  I2F.S16 R6, R6 ;  /* 0x0000000600067306 */ /* 0x000eb00000101400 */
[----:B------:R-:W-:Y:S08]  /*0840*/  I2F.S16 R16, R20 ;  /* 0x0000001400107306 */ /* 0x000ff00000101400 */
[----:B------:R-:W-:Y:S08]  /*0850*/  I2F.S16 R17, R17 ;  /* 0x0000001100117306 */ /* 0x000ff00000101400 */
[----:B------:R-:W-:Y:S08]  /*0860*/  I2F.S16 R18, R21 ;  /* 0x0000001500127306 */ /* 0x000ff00000101400 */
[----:B------:R-:W3:Y:S01]  /*0870*/  I2F.S16 R19, R19 ;  /* 0x0000001300137306 */ /* 0x000ee20000101400 */
[----:B-1----:R-:W-:Y:S01]  /*0880*/  IMAD.WIDE R2, R0, 0x4, R2 ;  /* 0x0000000400027825 */ /* 0x002fe200078e0202 */
[----:B------:R-:W-:Y:S04]  /*0890*/  STG.E.128 desc[UR4][R24.64], R12 ;  /* 0x0000000c18007986 */ /* 0x000fe8000c101d04 */
[----:B------:R-:W-:Y:S04]  /*08a0*/  STG.E.128 desc[UR4][R24.64+0x800], R8 ;  /* 0x0008000818007986 */ /* 0x000fe8000c101d04 */
[----:B--2---:R-:W-:Y:S04]  /*08b0*/  STG.E.128 desc[UR4][R2.64], R4 ;  /* 0x0000000402007986 */ /* 0x004fe8000c101d04 */
[----:B---3--:R-:W-:Y:S01]  /*08c0*/  STG.E.128 desc[UR4][R2.64+0x800], R16 ;  /* 0x0008001002007986 */ /* 0x008fe2000c101d04 */
[----:B------:R-:W-:Y:S05]  /*08d0*/  EXIT ;  /* 0x000000000000794d */ /* 0x000fea0003800000 */
.L_x_0:
[----:B------:R-:W-:-:S00]  /*08e0*/  BRA `(.L_x_0) ;  /* 0xfffffffc00fc7947 */ /* 0x000fc0000383ffff */
[----:B------:R-:W-:-:S00]  /*08f0*/  NOP ;  /* 0x0000000000007918 */ /* 0x000fc00000000000 */
        /* <DEDUP_REMOVED lines=8> */
.L_x_1:


//--------------------- .nv.constant0.triton_poi_fused_convolution_relu_sgn_sub_7 --------------------------
	.section	.nv.constant0.triton_poi_fused_convolution_relu_sgn_sub_7,"a",@progbits
	.sectionflags	@""
	.align	4
.nv.constant0.triton_poi_fused_convolution_relu_sgn_sub_7:
	.zero		564
